//
// Generated by NVIDIA NVVM Compiler
//
// Compiler Build ID: CL-36424714
// Cuda compilation tools, release 13.0, V13.0.88
// Based on NVVM 20.0.0
//

.version 9.0
.target sm_100
.address_size 64

	// .globl	_Z12naive_kerneliiifPKfS0_fPf

.visible .entry _Z12naive_kerneliiifPKfS0_fPf(
	.param .u32 _Z12naive_kerneliiifPKfS0_fPf_param_0,
	.param .u32 _Z12naive_kerneliiifPKfS0_fPf_param_1,
	.param .u32 _Z12naive_kerneliiifPKfS0_fPf_param_2,
	.param .f32 _Z12naive_kerneliiifPKfS0_fPf_param_3,
	.param .u64 .ptr .align 1 _Z12naive_kerneliiifPKfS0_fPf_param_4,
	.param .u64 .ptr .align 1 _Z12naive_kerneliiifPKfS0_fPf_param_5,
	.param .f32 _Z12naive_kerneliiifPKfS0_fPf_param_6,
	.param .u64 .ptr .align 1 _Z12naive_kerneliiifPKfS0_fPf_param_7
)
{
	.reg .pred 	%p<13>;
	.reg .b32 	%r<47>;
	.reg .b32 	%f<73>;
	.reg .b64 	%rd<40>;

	ld.param.u32 	%r22, [_Z12naive_kerneliiifPKfS0_fPf_param_0];
	ld.param.u32 	%r23, [_Z12naive_kerneliiifPKfS0_fPf_param_1];
	ld.param.u32 	%r21, [_Z12naive_kerneliiifPKfS0_fPf_param_2];
	ld.param.f32 	%f13, [_Z12naive_kerneliiifPKfS0_fPf_param_3];
	ld.param.u64 	%rd5, [_Z12naive_kerneliiifPKfS0_fPf_param_4];
	ld.param.u64 	%rd6, [_Z12naive_kerneliiifPKfS0_fPf_param_5];
	ld.param.f32 	%f14, [_Z12naive_kerneliiifPKfS0_fPf_param_6];
	ld.param.u64 	%rd4, [_Z12naive_kerneliiifPKfS0_fPf_param_7];
	cvta.to.global.u64 	%rd1, %rd6;
	cvta.to.global.u64 	%rd2, %rd5;
	mov.u32 	%r24, %ctaid.x;
	shl.b32 	%r25, %r24, 5;
	mov.u32 	%r26, %tid.x;
	shr.u32 	%r27, %r26, 5;
	or.b32  	%r1, %r25, %r27;
	mov.u32 	%r28, %ctaid.y;
	shl.b32 	%r29, %r28, 5;
	and.b32  	%r30, %r26, 31;
	or.b32  	%r31, %r29, %r30;
	setp.ge.s32 	%p1, %r1, %r22;
	setp.ge.s32 	%p2, %r31, %r23;
	or.pred  	%p3, %p1, %p2;
	@%p3 bra 	$L__BB0_14;
	setp.lt.s32 	%p4, %r21, 1;
	mov.f32 	%f72, 0f00000000;
	@%p4 bra 	$L__BB0_13;
	mul.lo.s32 	%r3, %r21, %r1;
	and.b32  	%r4, %r21, 7;
	setp.lt.u32 	%p5, %r21, 8;
	mov.f32 	%f72, 0f00000000;
	mov.b32 	%r45, 0;
	@%p5 bra 	$L__BB0_5;
	and.b32  	%r45, %r21, 2147483640;
	neg.s32 	%r43, %r45;
	shl.b32 	%r7, %r23, 3;
	add.s64 	%rd3, %rd2, 16;
	mov.f32 	%f72, 0f00000000;
	mul.wide.s32 	%rd11, %r23, 4;
	mov.u32 	%r41, %r3;
	mov.u32 	%r42, %r31;
$L__BB0_4:
	.pragma "nounroll";
	mul.wide.s32 	%rd7, %r41, 4;
	add.s64 	%rd8, %rd3, %rd7;
	ld.global.f32 	%f19, [%rd8+-16];
	mul.wide.s32 	%rd9, %r42, 4;
	add.s64 	%rd10, %rd1, %rd9;
	ld.global.f32 	%f20, [%rd10];
	fma.rn.f32 	%f21, %f19, %f20, %f72;
	ld.global.f32 	%f22, [%rd8+-12];
	add.s64 	%rd12, %rd10, %rd11;
	ld.global.f32 	%f23, [%rd12];
	fma.rn.f32 	%f24, %f22, %f23, %f21;
	ld.global.f32 	%f25, [%rd8+-8];
	add.s64 	%rd13, %rd12, %rd11;
	ld.global.f32 	%f26, [%rd13];
	fma.rn.f32 	%f27, %f25, %f26, %f24;
	ld.global.f32 	%f28, [%rd8+-4];
	add.s64 	%rd14, %rd13, %rd11;
	ld.global.f32 	%f29, [%rd14];
	fma.rn.f32 	%f30, %f28, %f29, %f27;
	ld.global.f32 	%f31, [%rd8];
	add.s64 	%rd15, %rd14, %rd11;
	ld.global.f32 	%f32, [%rd15];
	fma.rn.f32 	%f33, %f31, %f32, %f30;
	ld.global.f32 	%f34, [%rd8+4];
	add.s64 	%rd16, %rd15, %rd11;
	ld.global.f32 	%f35, [%rd16];
	fma.rn.f32 	%f36, %f34, %f35, %f33;
	ld.global.f32 	%f37, [%rd8+8];
	add.s64 	%rd17, %rd16, %rd11;
	ld.global.f32 	%f38, [%rd17];
	fma.rn.f32 	%f39, %f37, %f38, %f36;
	ld.global.f32 	%f40, [%rd8+12];
	add.s64 	%rd18, %rd17, %rd11;
	ld.global.f32 	%f41, [%rd18];
	fma.rn.f32 	%f72, %f40, %f41, %f39;
	add.s32 	%r43, %r43, 8;
	add.s32 	%r42, %r42, %r7;
	add.s32 	%r41, %r41, 8;
	setp.ne.s32 	%p6, %r43, 0;
	@%p6 bra 	$L__BB0_4;
$L__BB0_5:
	setp.eq.s32 	%p7, %r4, 0;
	@%p7 bra 	$L__BB0_13;
	and.b32  	%r15, %r21, 3;
	setp.lt.u32 	%p8, %r4, 4;
	@%p8 bra 	$L__BB0_8;
	add.s32 	%r33, %r45, %r3;
	mul.wide.s32 	%rd19, %r33, 4;
	add.s64 	%rd20, %rd2, %rd19;
	ld.global.f32 	%f43, [%rd20];
	mad.lo.s32 	%r34, %r45, %r23, %r31;
	mul.wide.s32 	%rd21, %r34, 4;
	add.s64 	%rd22, %rd1, %rd21;
	ld.global.f32 	%f44, [%rd22];
	fma.rn.f32 	%f45, %f43, %f44, %f72;
	ld.global.f32 	%f46, [%rd20+4];
	mul.wide.s32 	%rd23, %r23, 4;
	add.s64 	%rd24, %rd22, %rd23;
	ld.global.f32 	%f47, [%rd24];
	fma.rn.f32 	%f48, %f46, %f47, %f45;
	ld.global.f32 	%f49, [%rd20+8];
	add.s64 	%rd25, %rd24, %rd23;
	ld.global.f32 	%f50, [%rd25];
	fma.rn.f32 	%f51, %f49, %f50, %f48;
	ld.global.f32 	%f52, [%rd20+12];
	add.s64 	%rd26, %rd25, %rd23;
	ld.global.f32 	%f53, [%rd26];
	fma.rn.f32 	%f72, %f52, %f53, %f51;
	add.s32 	%r45, %r45, 4;
$L__BB0_8:
	setp.eq.s32 	%p9, %r15, 0;
	@%p9 bra 	$L__BB0_13;
	setp.eq.s32 	%p10, %r15, 1;
	@%p10 bra 	$L__BB0_11;
	add.s32 	%r35, %r45, %r3;
	mul.wide.s32 	%rd27, %r35, 4;
	add.s64 	%rd28, %rd2, %rd27;
	ld.global.f32 	%f55, [%rd28];
	mad.lo.s32 	%r36, %r45, %r23, %r31;
	mul.wide.s32 	%rd29, %r36, 4;
	add.s64 	%rd30, %rd1, %rd29;
	ld.global.f32 	%f56, [%rd30];
	fma.rn.f32 	%f57, %f55, %f56, %f72;
	ld.global.f32 	%f58, [%rd28+4];
	mul.wide.s32 	%rd31, %r23, 4;
	add.s64 	%rd32, %rd30, %rd31;
	ld.global.f32 	%f59, [%rd32];
	fma.rn.f32 	%f72, %f58, %f59, %f57;
	add.s32 	%r45, %r45, 2;
$L__BB0_11:
	and.b32  	%r37, %r21, 1;
	setp.eq.b32 	%p11, %r37, 1;
	not.pred 	%p12, %p11;
	@%p12 bra 	$L__BB0_13;
	add.s32 	%r38, %r45, %r3;
	mul.wide.s32 	%rd33, %r38, 4;
	add.s64 	%rd34, %rd2, %rd33;
	ld.global.f32 	%f60, [%rd34];
	mad.lo.s32 	%r39, %r45, %r23, %r31;
	mul.wide.s32 	%rd35, %r39, 4;
	add.s64 	%rd36, %rd1, %rd35;
	ld.global.f32 	%f61, [%rd36];
	fma.rn.f32 	%f72, %f60, %f61, %f72;
$L__BB0_13:
	mad.lo.s32 	%r40, %r23, %r1, %r31;
	cvta.to.global.u64 	%rd37, %rd4;
	mul.wide.s32 	%rd38, %r40, 4;
	add.s64 	%rd39, %rd37, %rd38;
	ld.global.f32 	%f62, [%rd39];
	mul.f32 	%f63, %f14, %f62;
	fma.rn.f32 	%f64, %f13, %f72, %f63;
	st.global.f32 	[%rd39], %f64;
$L__BB0_14:
	ret;

}


// ===== COMPILED SASS (sm_100) =====

	.target	sm_100

	.elftype	@"ET_EXEC"


//--------------------- .note.nv.tkinfo           --------------------------
	.section	.note.nv.tkinfo,"",@"SHT_NOTE"
	.sectionflags	@"SHF_NOTE_NV_TKINFO"
	.tkinfo
        /*0018*/ 	.word	0x00000002
        /*0030*/ 	.string	""
        /*0030*/ 	.string	"ptxas"
        /*0030*/ 	.string	"Cuda compilation tools, release 13.0, V13.0.88"
        /*0030*/ 	.string	"Build cuda_13.0.r13.0/compiler.36424714_0"
        /*0030*/ 	.string	"-arch sm_100 -m 64 "



//--------------------- .note.nv.cuinfo           --------------------------
	.section	.note.nv.cuinfo,"",@"SHT_NOTE"
	.sectionflags	@"SHF_NOTE_NV_CUINFO"
        /*0018*/ 	.short	0x0002
        /*001a*/ 	.short	0x0064
        /*001c*/ 	.short	0x0082
	.zero		2


//--------------------- .nv.info                  --------------------------
	.section	.nv.info,"",@"SHT_CUDA_INFO"
	.align	4


	//----- nvinfo : EIATTR_REGCOUNT
	.align		4
        /*0000*/ 	.byte	0x04, 0x2f
        /*0002*/ 	.short	(.L_1 - .L_0)
	.align		4
.L_0:
        /*0004*/ 	.word	index@(_Z12naive_kerneliiifPKfS0_fPf)
        /*0008*/ 	.word	0x00000020


	//----- nvinfo : EIATTR_FRAME_SIZE
	.align		4
.L_1:
        /*000c*/ 	.byte	0x04, 0x11
        /*000e*/ 	.short	(.L_3 - .L_2)
	.align		4
.L_2:
        /*0010*/ 	.word	index@(_Z12naive_kerneliiifPKfS0_fPf)
        /*0014*/ 	.word	0x00000000


	//----- nvinfo : EIATTR_MIN_STACK_SIZE
	.align		4
.L_3:
        /*0018*/ 	.byte	0x04, 0x12
        /*001a*/ 	.short	(.L_5 - .L_4)
	.align		4
.L_4:
        /*001c*/ 	.word	index@(_Z12naive_kerneliiifPKfS0_fPf)
        /*0020*/ 	.word	0x00000000
.L_5:


//--------------------- .nv.compat                --------------------------
	.section	.nv.compat,"",@"SHT_CUDA_COMPAT_INFO"
	.align	4
        /*0000*/ 	.byte	0x02, 0x09, 0x00, 0x00, 0x02, 0x02, 0x01, 0x00, 0x02, 0x05, 0x05, 0x00, 0x03, 0x07, 0x01, 0x01
        /*0010*/ 	.byte	0x02, 0x03, 0x00, 0x00, 0x02, 0x06, 0x01, 0x00, 0x04, 0x0b, 0x08, 0x00, 0x09, 0x00, 0x00, 0x00
        /*0020*/ 	.byte	0x00, 0x00, 0x00, 0x00


//--------------------- .nv.info._Z12naive_kerneliiifPKfS0_fPf --------------------------
	.section	.nv.info._Z12naive_kerneliiifPKfS0_fPf,"",@"SHT_CUDA_INFO"
	.sectionflags	@""
	.align	4


	//----- nvinfo : EIATTR_CUDA_API_VERSION
	.align		4
        /*0000*/ 	.byte	0x04, 0x37
        /*0002*/ 	.short	(.L_7 - .L_6)
.L_6:
        /*0004*/ 	.word	0x00000082


	//----- nvinfo : EIATTR_KPARAM_INFO
	.align		4
.L_7:
        /*0008*/ 	.byte	0x04, 0x17
        /*000a*/ 	.short	(.L_9 - .L_8)
.L_8:
        /*000c*/ 	.word	0x00000000
        /*0010*/ 	.short	0x0007
        /*0012*/ 	.short	0x0028
        /*0014*/ 	.byte	0x00, 0xf5, 0x21, 0x00


	//----- nvinfo : EIATTR_KPARAM_INFO
	.align		4
.L_9:
        /*0018*/ 	.byte	0x04, 0x17
        /*001a*/ 	.short	(.L_11 - .L_10)
.L_10:
        /*001c*/ 	.word	0x00000000
        /*0020*/ 	.short	0x0006
        /*0022*/ 	.short	0x0020
        /*0024*/ 	.byte	0x00, 0xf0, 0x11, 0x00


	//----- nvinfo : EIATTR_KPARAM_INFO
	.align		4
.L_11:
        /*0028*/ 	.byte	0x04, 0x17
        /*002a*/ 	.short	(.L_13 - .L_12)
.L_12:
        /*002c*/ 	.word	0x00000000
        /*0030*/ 	.short	0x0005
        /*0032*/ 	.short	0x0018
        /*0034*/ 	.byte	0x00, 0xf5, 0x21, 0x00


	//----- nvinfo : EIATTR_KPARAM_INFO
	.align		4
.L_13:
        /*0038*/ 	.byte	0x04, 0x17
        /*003a*/ 	.short	(.L_15 - .L_14)
.L_14:
        /*003c*/ 	.word	0x00000000
        /*0040*/ 	.short	0x0004
        /*0042*/ 	.short	0x0010
        /*0044*/ 	.byte	0x00, 0xf5, 0x21, 0x00


	//----- nvinfo : EIATTR_KPARAM_INFO
	.align		4
.L_15:
        /*0048*/ 	.byte	0x04, 0x17
        /*004a*/ 	.short	(.L_17 - .L_16)
.L_16:
        /*004c*/ 	.word	0x00000000
        /*0050*/ 	.short	0x0003
        /*0052*/ 	.short	0x000c
        /*0054*/ 	.byte	0x00, 0xf0, 0x11, 0x00


	//----- nvinfo : EIATTR_KPARAM_INFO
	.align		4
.L_17:
        /*0058*/ 	.byte	0x04, 0x17
        /*005a*/ 	.short	(.L_19 - .L_18)
.L_18:
        /*005c*/ 	.word	0x00000000
        /*0060*/ 	.short	0x0002
        /*0062*/ 	.short	0x0008
        /*0064*/ 	.byte	0x00, 0xf0, 0x11, 0x00


	//----- nvinfo : EIATTR_KPARAM_INFO
	.align		4
.L_19:
        /*0068*/ 	.byte	0x04, 0x17
        /*006a*/ 	.short	(.L_21 - .L_20)
.L_20:
        /*006c*/ 	.word	0x00000000
        /*0070*/ 	.short	0x0001
        /*0072*/ 	.short	0x0004
        /*0074*/ 	.byte	0x00, 0xf0, 0x11, 0x00


	//----- nvinfo : EIATTR_KPARAM_INFO
	.align		4
.L_21:
        /*0078*/ 	.byte	0x04, 0x17
        /*007a*/ 	.short	(.L_23 - .L_22)
.L_22:
        /*007c*/ 	.word	0x00000000
        /*0080*/ 	.short	0x0000
        /*0082*/ 	.short	0x0000
        /*0084*/ 	.byte	0x00, 0xf0, 0x11, 0x00


	//----- nvinfo : EIATTR_SPARSE_MMA_MASK
	.align		4
.L_23:
        /*0088*/ 	.byte	0x03, 0x50
        /*008a*/ 	.short	0x0000


	//----- nvinfo : EIATTR_MAXREG_COUNT
	.align		4
        /*008c*/ 	.byte	0x03, 0x1b
        /*008e*/ 	.short	0x00ff


	//----- nvinfo : EIATTR_MERCURY_ISA_VERSION
	.align		4
        /*0090*/ 	.byte	0x03, 0x5f
        /*0092*/ 	.short	0x0101


	//----- nvinfo : EIATTR_VRC_CTA_INIT_COUNT
	.align		4
        /*0094*/ 	.byte	0x02, 0x4a
	.zero		1
	.zero		1


	//----- nvinfo : EIATTR_EXIT_INSTR_OFFSETS
	.align		4
        /*0098*/ 	.byte	0x04, 0x1c
        /*009a*/ 	.short	(.L_25 - .L_24)


	//   ....[0]....
.L_24:
        /*009c*/ 	.word	0x000000c0


	//   ....[1]....
        /*00a0*/ 	.word	0x00000890


	//----- nvinfo : EIATTR_CBANK_PARAM_SIZE
	.align		4
.L_25:
        /*00a4*/ 	.byte	0x03, 0x19
        /*00a6*/ 	.short	0x0030


	//----- nvinfo : EIATTR_PARAM_CBANK
	.align		4
        /*00a8*/ 	.byte	0x04, 0x0a
        /*00aa*/ 	.short	(.L_27 - .L_26)
	.align		4
.L_26:
        /*00ac*/ 	.word	index@(.nv.constant0._Z12naive_kerneliiifPKfS0_fPf)
        /*00b0*/ 	.short	0x0380
        /*00b2*/ 	.short	0x0030


	//----- nvinfo : EIATTR_SW_WAR
	.align		4
.L_27:
        /*00b4*/ 	.byte	0x04, 0x36
        /*00b6*/ 	.short	(.L_29 - .L_28)
.L_28:
        /*00b8*/ 	.word	0x00000008
.L_29:


//--------------------- .nv.callgraph             --------------------------
	.section	.nv.callgraph,"",@"SHT_CUDA_CALLGRAPH"
	.align	4
	.sectionentsize	8
	.align		4
        /*0000*/ 	.word	0x00000000
	.align		4
        /*0004*/ 	.word	0xffffffff
	.align		4
        /*0008*/ 	.word	0x00000000
	.align		4
        /*000c*/ 	.word	0xfffffffe
	.align		4
        /*0010*/ 	.word	0x00000000
	.align		4
        /*0014*/ 	.word	0xfffffffd
	.align		4
        /*0018*/ 	.word	0x00000000
	.align		4
        /*001c*/ 	.word	0xfffffffc


//--------------------- .text._Z12naive_kerneliiifPKfS0_fPf --------------------------
	.section	.text._Z12naive_kerneliiifPKfS0_fPf,"ax",@progbits
	.align	128
        .global         _Z12naive_kerneliiifPKfS0_fPf
        .type           _Z12naive_kerneliiifPKfS0_fPf,@function
        .size           _Z12naive_kerneliiifPKfS0_fPf,(.L_x_5 - _Z12naive_kerneliiifPKfS0_fPf)
        .other          _Z12naive_kerneliiifPKfS0_fPf,@"STO_CUDA_ENTRY STV_DEFAULT"
_Z12naive_kerneliiifPKfS0_fPf:
.text._Z12naive_kerneliiifPKfS0_fPf:
[----:B------:R-:W-:Y:S01]  /*0000*/  LDC R1, c[0x0][0x37c] ;  /* 0x0000df00ff017b82 */ /* 0x000fe20000000800 */
[----:B------:R-:W0:Y:S07]  /*0010*/  S2R R0, SR_TID.X ;  /* 0x0000000000007919 */ /* 0x000e2e0000002100 */
[----:B------:R-:W1:Y:S01]  /*0020*/  S2UR UR4, SR_CTAID.X ;  /* 0x00000000000479c3 */ /* 0x000e620000002500 */
[----:B------:R-:W2:Y:S07]  /*0030*/  S2R R5, SR_CTAID.Y ;  /* 0x0000000000057919 */ /* 0x000eae0000002600 */
[----:B------:R-:W3:Y:S01]  /*0040*/  LDC.64 R2, c[0x0][0x380] ;  /* 0x0000e000ff027b82 */ /* 0x000ee20000000a00 */
[----:B-1----:R-:W-:Y:S01]  /*0050*/  USHF.L.U32 UR4, UR4, 0x5, URZ ;  /* 0x0000000504047899 */ /* 0x002fe200080006ff */
[----:B0-----:R-:W-:-:S02]  /*0060*/  LOP3.LUT R16, R0, 0x1f, RZ, 0xc0, !PT ;  /* 0x0000001f00107812 */ /* 0x001fc400078ec0ff */
[----:B------:R-:W-:Y:S02]  /*0070*/  SHF.R.U32.HI R0, RZ, 0x5, R0 ;  /* 0x00000005ff007819 */ /* 0x000fe40000011600 */
[----:B--2---:R-:W-:Y:S02]  /*0080*/  LEA R16, R5, R16, 0x5 ;  /* 0x0000001005107211 */ /* 0x004fe400078e28ff */
[----:B------:R-:W-:Y:S02]  /*0090*/  LOP3.LUT R0, R0, UR4, RZ, 0xfc, !PT ;  /* 0x0000000400007c12 */ /* 0x000fe4000f8efcff */
[----:B---3--:R-:W-:-:S04]  /*00a0*/  ISETP.GE.AND P0, PT, R16, R3, PT ;  /* 0x000000031000720c */ /* 0x008fc80003f06270 */
[----:B------:R-:W-:-:S13]  /*00b0*/  ISETP.GE.OR P0, PT, R0, R2, P0 ;  /* 0x000000020000720c */ /* 0x000fda0000706670 */
[----:B------:R-:W-:Y:S05]  /*00c0*/  @P0 EXIT ;  /* 0x000000000000094d */ /* 0x000fea0003800000 */
[----:B------:R-:W0:Y:S01]  /*00d0*/  LDC R17, c[0x0][0x388] ;  /* 0x0000e200ff117b82 */ /* 0x000e220000000800 */
[----:B------:R-:W1:Y:S01]  /*00e0*/  LDCU.64 UR6, c[0x0][0x358] ;  /* 0x00006b00ff0677ac */ /* 0x000e620008000a00 */
[----:B------:R-:W-:Y:S01]  /*00f0*/  HFMA2 R26, -RZ, RZ, 0, 0 ;  /* 0x00000000ff1a7431 */ /* 0x000fe200000001ff */
[----:B0-----:R-:W-:-:S13]  /*0100*/  ISETP.GE.AND P0, PT, R17, 0x1, PT ;  /* 0x000000011100780c */ /* 0x001fda0003f06270 */
[----:B-1----:R-:W-:Y:S05]  /*0110*/  @!P0 BRA `(.L_x_0) ;  /* 0x0000000400b88947 */ /* 0x002fea0003800000 */
[C---:B------:R-:W-:Y:S01]  /*0120*/  ISETP.GE.U32.AND P1, PT, R17.reuse, 0x8, PT ;  /* 0x000000081100780c */ /* 0x040fe20003f26070 */
[----:B------:R-:W-:Y:S01]  /*0130*/  IMAD R18, R0, R17, RZ ;  /* 0x0000001100127224 */ /* 0x000fe200078e02ff */
[----:B------:R-:W-:Y:S02]  /*0140*/  LOP3.LUT R25, R17, 0x7, RZ, 0xc0, !PT ;  /* 0x0000000711197812 */ /* 0x000fe400078ec0ff */
[----:B------:R-:W-:Y:S02]  /*0150*/  MOV R26, RZ ;  /* 0x000000ff001a7202 */ /* 0x000fe40000000f00 */
[----:B------:R-:W-:Y:S02]  /*0160*/  ISETP.NE.AND P0, PT, R25, RZ, PT ;  /* 0x000000ff1900720c */ /* 0x000fe40003f05270 */
[----:B------:R-:W-:-:S05]  /*0170*/  MOV R19, RZ ;  /* 0x000000ff00137202 */ /* 0x000fca0000000f00 */
[----:B------:R-:W-:Y:S06]  /*0180*/  @!P1 BRA `(.L_x_1) ;  /* 0x0000000000c49947 */ /* 0x000fec0003800000 */
[----:B------:R-:W0:Y:S01]  /*0190*/  LDCU.64 UR4, c[0x0][0x390] ;  /* 0x00007200ff0477ac */ /* 0x000e220008000a00 */
[----:B------:R-:W-:Y:S02]  /*01a0*/  LOP3.LUT R19, R17, 0x7ffffff8, RZ, 0xc0, !PT ;  /* 0x7ffffff811137812 */ /* 0x000fe400078ec0ff */
[----:B------:R-:W-:Y:S02]  /*01b0*/  MOV R26, RZ ;  /* 0x000000ff001a7202 */ /* 0x000fe40000000f00 */
[----:B------:R-:W-:Y:S02]  /*01c0*/  MOV R2, R18 ;  /* 0x0000001200027202 */ /* 0x000fe40000000f00 */
[----:B------:R-:W-:Y:S02]  /*01d0*/  MOV R22, R16 ;  /* 0x0000001000167202 */ /* 0x000fe40000000f00 */
[----:B------:R-:W-:Y:S01]  /*01e0*/  IADD3 R20, PT, PT, -R19, RZ, RZ ;  /* 0x000000ff13147210 */ /* 0x000fe20007ffe1ff */
[----:B0-----:R-:W-:-:S04]  /*01f0*/  UIADD3 UR4, UP0, UPT, UR4, 0x10, URZ ;  /* 0x0000001004047890 */ /* 0x001fc8000ff1e0ff */
[----:B------:R-:W-:-:S12]  /*0200*/  UIADD3.X UR5, UPT, UPT, URZ, UR5, URZ, UP0, !UPT ;  /* 0x00000005ff057290 */ /* 0x000fd800087fe4ff */
.L_x_2:
[----:B------:R-:W0:Y:S01]  /*0210*/  LDC.64 R14, c[0x0][0x398] ;  /* 0x0000e600ff0e7b82 */ /* 0x000e220000000a00 */
[----:B------:R-:W-:Y:S02]  /*0220*/  MOV R4, UR4 ;  /* 0x0000000400047c02 */ /* 0x000fe40008000f00 */
[----:B------:R-:W-:-:S03]  /*0230*/  MOV R5, UR5 ;  /* 0x0000000500057c02 */ /* 0x000fc60008000f00 */
[----:B------:R-:W-:-:S05]  /*0240*/  IMAD.WIDE R4, R2, 0x4, R4 ;  /* 0x0000000402047825 */ /* 0x000fca00078e0204 */
[----:B------:R-:W2:Y:S04]  /*0250*/  LDG.E R21, desc[UR6][R4.64+-0x10] ;  /* 0xfffff00604157981 */ /* 0x000ea8000c1e1900 */
[----:B------:R-:W3:Y:S04]  /*0260*/  LDG.E R23, desc[UR6][R4.64+-0xc] ;  /* 0xfffff40604177981 */ /* 0x000ee8000c1e1900 */
[----:B------:R-:W4:Y:S01]  /*0270*/  LDG.E R29, desc[UR6][R4.64+-0x8] ;  /* 0xfffff806041d7981 */ /* 0x000f22000c1e1900 */
[----:B0-----:R-:W-:-:S05]  /*0280*/  IMAD.WIDE R14, R22, 0x4, R14 ;  /* 0x00000004160e7825 */ /* 0x001fca00078e020e */
[----:B------:R0:W2:Y:S01]  /*0290*/  LDG.E R24, desc[UR6][R14.64] ;  /* 0x000000060e187981 */ /* 0x0000a2000c1e1900 */
[----:B------:R-:W-:-:S04]  /*02a0*/  IMAD.WIDE R12, R3, 0x4, R14 ;  /* 0x00000004030c7825 */ /* 0x000fc800078e020e */
[C---:B------:R-:W-:Y:S02]  /*02b0*/  IMAD.WIDE R6, R3.reuse, 0x4, R12 ;  /* 0x0000000403067825 */ /* 0x040fe400078e020c */
[----:B------:R-:W3:Y:S02]  /*02c0*/  LDG.E R12, desc[UR6][R12.64] ;  /* 0x000000060c0c7981 */ /* 0x000ee4000c1e1900 */
[C---:B------:R-:W-:Y:S02]  /*02d0*/  IMAD.WIDE R8, R3.reuse, 0x4, R6 ;  /* 0x0000000403087825 */ /* 0x040fe400078e0206 */
[----:B------:R1:W4:Y:S02]  /*02e0*/  LDG.E R28, desc[UR6][R6.64] ;  /* 0x00000006061c7981 */ /* 0x000324000c1e1900 */
[C---:B------:R-:W-:Y:S02]  /*02f0*/  IMAD.WIDE R10, R3.reuse, 0x4, R8 ;  /* 0x00000004030a7825 */ /* 0x040fe400078e0208 */
[----:B------:R-:W5:Y:S02]  /*0300*/  LDG.E R8, desc[UR6][R8.64] ;  /* 0x0000000608087981 */ /* 0x000f64000c1e1900 */
[----:B0-----:R-:W-:-:S05]  /*0310*/  IMAD.WIDE R14, R3, 0x4, R10 ;  /* 0x00000004030e7825 */ /* 0x001fca00078e020a */
[----:B------:R-:W5:Y:S04]  /*0320*/  LDG.E R13, desc[UR6][R14.64] ;  /* 0x000000060e0d7981 */ /* 0x000f68000c1e1900 */
[----:B------:R-:W5:Y:S04]  /*0330*/  LDG.E R9, desc[UR6][R10.64] ;  /* 0x000000060a097981 */ /* 0x000f68000c1e1900 */
[----:B------:R-:W5:Y:S04]  /*0340*/  LDG.E R11, desc[UR6][R4.64+-0x4] ;  /* 0xfffffc06040b7981 */ /* 0x000f68000c1e1900 */
[----:B------:R-:W5:Y:S01]  /*0350*/  LDG.E R10, desc[UR6][R4.64+0x8] ;  /* 0x00000806040a7981 */ /* 0x000f62000c1e1900 */
[----:B--2---:R-:W-:Y:S01]  /*0360*/  FFMA R24, R21, R24, R26 ;  /* 0x0000001815187223 */ /* 0x004fe2000000001a */
[----:B------:R-:W-:-:S02]  /*0370*/  IMAD.WIDE R26, R3, 0x4, R14 ;  /* 0x00000004031a7825 */ /* 0x000fc400078e020e */
[----:B------:R-:W2:Y:S04]  /*0380*/  LDG.E R21, desc[UR6][R4.64] ;  /* 0x0000000604157981 */ /* 0x000ea8000c1e1900 */
[----:B------:R-:W2:Y:S01]  /*0390*/  LDG.E R14, desc[UR6][R4.64+0x4] ;  /* 0x00000406040e7981 */ /* 0x000ea2000c1e1900 */
[----:B-1----:R-:W-:-:S03]  /*03a0*/  IMAD.WIDE R6, R3, 0x4, R26 ;  /* 0x0000000403067825 */ /* 0x002fc600078e021a */
[----:B------:R-:W2:Y:S04]  /*03b0*/  LDG.E R15, desc[UR6][R4.64+0xc] ;  /* 0x00000c06040f7981 */ /* 0x000ea8000c1e1900 */
[----:B------:R-:W2:Y:S04]  /*03c0*/  LDG.E R6, desc[UR6][R6.64] ;  /* 0x0000000606067981 */ /* 0x000ea8000c1e1900 */
[----:B------:R-:W2:Y:S01]  /*03d0*/  LDG.E R5, desc[UR6][R26.64] ;  /* 0x000000061a057981 */ /* 0x000ea2000c1e1900 */
[----:B---3--:R-:W-:Y:S01]  /*03e0*/  FFMA R12, R23, R12, R24 ;  /* 0x0000000c170c7223 */ /* 0x008fe20000000018 */
[----:B------:R-:W-:-:S03]  /*03f0*/  IADD3 R20, PT, PT, R20, 0x8, RZ ;  /* 0x0000000814147810 */ /* 0x000fc60007ffe0ff */
[----:B----4-:R-:W-:Y:S01]  /*0400*/  FFMA R12, R29, R28, R12 ;  /* 0x0000001c1d0c7223 */ /* 0x010fe2000000000c */
[----:B------:R-:W-:Y:S02]  /*0410*/  ISETP.NE.AND P1, PT, R20, RZ, PT ;  /* 0x000000ff1400720c */ /* 0x000fe40003f25270 */
[----:B------:R-:W-:Y:S01]  /*0420*/  LEA R22, R3, R22, 0x3 ;  /* 0x0000001603167211 */ /* 0x000fe200078e18ff */
[----:B-----5:R-:W-:Y:S01]  /*0430*/  FFMA R8, R11, R8, R12 ;  /* 0x000000080b087223 */ /* 0x020fe2000000000c */
[----:B------:R-:W-:-:S03]  /*0440*/  IADD3 R2, PT, PT, R2, 0x8, RZ ;  /* 0x0000000802027810 */ /* 0x000fc60007ffe0ff */
[----:B--2---:R-:W-:-:S04]  /*0450*/  FFMA R9, R21, R9, R8 ;  /* 0x0000000915097223 */ /* 0x004fc80000000008 */
[----:B------:R-:W-:-:S04]  /*0460*/  FFMA R9, R14, R13, R9 ;  /* 0x0000000d0e097223 */ /* 0x000fc80000000009 */
[----:B------:R-:W-:-:S04]  /*0470*/  FFMA R10, R10, R5, R9 ;  /* 0x000000050a0a7223 */ /* 0x000fc80000000009 */
[----:B------:R-:W-:Y:S01]  /*0480*/  FFMA R26, R15, R6, R10 ;  /* 0x000000060f1a7223 */ /* 0x000fe2000000000a */
[----:B------:R-:W-:Y:S06]  /*0490*/  @P1 BRA `(.L_x_2) ;  /* 0xfffffffc005c1947 */ /* 0x000fec000383ffff */
.L_x_1:
[----:B------:R-:W-:Y:S05]  /*04a0*/  @!P0 BRA `(.L_x_0) ;  /* 0x0000000000d48947 */ /* 0x000fea0003800000 */
[----:B------:R-:W-:Y:S02]  /*04b0*/  ISETP.GE.U32.AND P0, PT, R25, 0x4, PT ;  /* 0x000000041900780c */ /* 0x000fe40003f06070 */
[----:B------:R-:W-:-:S04]  /*04c0*/  LOP3.LUT R2, R17, 0x3, RZ, 0xc0, !PT ;  /* 0x0000000311027812 */ /* 0x000fc800078ec0ff */
[----:B------:R-:W-:-:S07]  /*04d0*/  ISETP.NE.AND P1, PT, R2, RZ, PT ;  /* 0x000000ff0200720c */ /* 0x000fce0003f25270 */
[----:B------:R-:W-:Y:S06]  /*04e0*/  @!P0 BRA `(.L_x_3) ;  /* 0x0000000000588947 */ /* 0x000fec0003800000 */
[----:B------:R-:W0:Y:S01]  /*04f0*/  LDC.64 R10, c[0x0][0x398] ;  /* 0x0000e600ff0a7b82 */ /* 0x000e220000000a00 */
[----:B------:R-:W-:Y:S01]  /*0500*/  IMAD R9, R19, R3, R16 ;  /* 0x0000000313097224 */ /* 0x000fe200078e0210 */
[----:B------:R-:W-:-:S06]  /*0510*/  IADD3 R7, PT, PT, R18, R19, RZ ;  /* 0x0000001312077210 */ /* 0x000fcc0007ffe0ff */
[----:B------:R-:W1:Y:S01]  /*0520*/  LDC.64 R4, c[0x0][0x390] ;  /* 0x0000e400ff047b82 */ /* 0x000e620000000a00 */
[----:B0-----:R-:W-:-:S04]  /*0530*/  IMAD.WIDE R10, R9, 0x4, R10 ;  /* 0x00000004090a7825 */ /* 0x001fc800078e020a */
[----:B------:R-:W-:Y:S02]  /*0540*/  IMAD.WIDE R12, R3, 0x4, R10 ;  /* 0x00000004030c7825 */ /* 0x000fe400078e020a */
[----:B------:R-:W2:Y:S02]  /*0550*/  LDG.E R10, desc[UR6][R10.64] ;  /* 0x000000060a0a7981 */ /* 0x000ea4000c1e1900 */
[----:B-1----:R-:W-:-:S04]  /*0560*/  IMAD.WIDE R4, R7, 0x4, R4 ;  /* 0x0000000407047825 */ /* 0x002fc800078e0204 */
[C---:B------:R-:W-:Y:S01]  /*0570*/  IMAD.WIDE R6, R3.reuse, 0x4, R12 ;  /* 0x0000000403067825 */ /* 0x040fe200078e020c */
[----:B------:R-:W2:Y:S04]  /*0580*/  LDG.E R15, desc[UR6][R4.64] ;  /* 0x00000006040f7981 */ /* 0x000ea8000c1e1900 */
[----:B------:R-:W3:Y:S01]  /*0590*/  LDG.E R12, desc[UR6][R12.64] ;  /* 0x000000060c0c7981 */ /* 0x000ee2000c1e1900 */
[----:B------:R-:W-:-:S03]  /*05a0*/  IMAD.WIDE R8, R3, 0x4, R6 ;  /* 0x0000000403087825 */ /* 0x000fc600078e0206 */
[----:B------:R-:W3:Y:S04]  /*05b0*/  LDG.E R14, desc[UR6][R4.64+0x4] ;  /* 0x00000406040e7981 */ /* 0x000ee8000c1e1900 */
[----:B------:R-:W4:Y:S04]  /*05c0*/  LDG.E R20, desc[UR6][R6.64] ;  /* 0x0000000606147981 */ /* 0x000f28000c1e1900 */
[----:B------:R-:W4:Y:S04]  /*05d0*/  LDG.E R21, desc[UR6][R4.64+0x8] ;  /* 0x0000080604157981 */ /* 0x000f28000c1e1900 */
[----:B------:R-:W5:Y:S04]  /*05e0*/  LDG.E R23, desc[UR6][R4.64+0xc] ;  /* 0x00000c0604177981 */ /* 0x000f68000c1e1900 */
[----:B------:R-:W5:Y:S01]  /*05f0*/  LDG.E R8, desc[UR6][R8.64] ;  /* 0x0000000608087981 */ /* 0x000f62000c1e1900 */
[----:B------:R-:W-:Y:S01]  /*0600*/  IADD3 R19, PT, PT, R19, 0x4, RZ ;  /* 0x0000000413137810 */ /* 0x000fe20007ffe0ff */
[----:B--2---:R-:W-:-:S04]  /*0610*/  FFMA R15, R15, R10, R26 ;  /* 0x0000000a0f0f7223 */ /* 0x004fc8000000001a */
[----:B---3--:R-:W-:-:S04]  /*0620*/  FFMA R14, R14, R12, R15 ;  /* 0x0000000c0e0e7223 */ /* 0x008fc8000000000f */
[----:B----4-:R-:W-:-:S04]  /*0630*/  FFMA R14, R21, R20, R14 ;  /* 0x00000014150e7223 */ /* 0x010fc8000000000e */
[----:B-----5:R-:W-:-:S07]  /*0640*/  FFMA R26, R23, R8, R14 ;  /* 0x00000008171a7223 */ /* 0x020fce000000000e */
.L_x_3:
[----:B------:R-:W-:Y:S05]  /*0650*/  @!P1 BRA `(.L_x_0) ;  /* 0x0000000000689947 */ /* 0x000fea0003800000 */
[----:B------:R-:W0:Y:S01]  /*0660*/  LDC.64 R10, c[0x0][0x398] ;  /* 0x0000e600ff0a7b82 */ /* 0x000e220000000a00 */
[----:B------:R-:W-:Y:S02]  /*0670*/  ISETP.NE.AND P0, PT, R2, 0x1, PT ;  /* 0x000000010200780c */ /* 0x000fe40003f05270 */
[----:B------:R-:W-:-:S04]  /*0680*/  LOP3.LUT R17, R17, 0x1, RZ, 0xc0, !PT ;  /* 0x0000000111117812 */ /* 0x000fc800078ec0ff */
[----:B------:R-:W-:Y:S01]  /*0690*/  ISETP.NE.U32.AND P1, PT, R17, 0x1, PT ;  /* 0x000000011100780c */ /* 0x000fe20003f25070 */
[----:B------:R-:W1:Y:S06]  /*06a0*/  LDC.64 R8, c[0x0][0x390] ;  /* 0x0000e400ff087b82 */ /* 0x000e6c0000000a00 */
[C---:B------:R-:W-:Y:S01]  /*06b0*/  @P0 IMAD R15, R19.reuse, R3, R16 ;  /* 0x00000003130f0224 */ /* 0x040fe200078e0210 */
[----:B------:R-:W-:Y:S01]  /*06c0*/  @P0 IADD3 R13, PT, PT, R18, R19, RZ ;  /* 0x00000013120d0210 */ /* 0x000fe20007ffe0ff */
[----:B------:R-:W2:Y:S01]  /*06d0*/  LDC.64 R6, c[0x0][0x390] ;  /* 0x0000e400ff067b82 */ /* 0x000ea20000000a00 */
[----:B------:R-:W-:-:S07]  /*06e0*/  @P0 IADD3 R19, PT, PT, R19, 0x2, RZ ;  /* 0x0000000213130810 */ /* 0x000fce0007ffe0ff */
[----:B------:R-:W3:Y:S01]  /*06f0*/  LDC.64 R4, c[0x0][0x398] ;  /* 0x0000e600ff047b82 */ /* 0x000ee20000000a00 */
[----:B0-----:R-:W-:Y:S01]  /*0700*/  @P0 IMAD.WIDE R10, R15, 0x4, R10 ;  /* 0x000000040f0a0825 */ /* 0x001fe200078e020a */
[----:B------:R-:W-:-:S03]  /*0710*/  @!P1 IADD3 R15, PT, PT, R18, R19, RZ ;  /* 0x00000013120f9210 */ /* 0x000fc60007ffe0ff */
[----:B------:R-:W-:Y:S01]  /*0720*/  @!P1 IMAD R19, R19, R3, R16 ;  /* 0x0000000313139224 */ /* 0x000fe200078e0210 */
[----:B------:R-:W4:Y:S01]  /*0730*/  @P0 LDG.E R2, desc[UR6][R10.64] ;  /* 0x000000060a020981 */ /* 0x000f22000c1e1900 */
[----:B-1----:R-:W-:-:S04]  /*0740*/  @P0 IMAD.WIDE R8, R13, 0x4, R8 ;  /* 0x000000040d080825 */ /* 0x002fc800078e0208 */
[----:B------:R-:W-:Y:S01]  /*0750*/  @P0 IMAD.WIDE R12, R3, 0x4, R10 ;  /* 0x00000004030c0825 */ /* 0x000fe200078e020a */
[----:B------:R-:W4:Y:S03]  /*0760*/  @P0 LDG.E R17, desc[UR6][R8.64] ;  /* 0x0000000608110981 */ /* 0x000f26000c1e1900 */
[----:B--2---:R-:W-:Y:S01]  /*0770*/  @!P1 IMAD.WIDE R6, R15, 0x4, R6 ;  /* 0x000000040f069825 */ /* 0x004fe200078e0206 */
[----:B------:R-:W2:Y:S04]  /*0780*/  @P0 LDG.E R21, desc[UR6][R8.64+0x4] ;  /* 0x0000040608150981 */ /* 0x000ea8000c1e1900 */
[----:B------:R-:W2:Y:S01]  /*0790*/  @P0 LDG.E R12, desc[UR6][R12.64] ;  /* 0x000000060c0c0981 */ /* 0x000ea2000c1e1900 */
[----:B---3--:R-:W-:-:S03]  /*07a0*/  @!P1 IMAD.WIDE R4, R19, 0x4, R4 ;  /* 0x0000000413049825 */ /* 0x008fc600078e0204 */
[----:B------:R-:W3:Y:S04]  /*07b0*/  @!P1 LDG.E R7, desc[UR6][R6.64] ;  /* 0x0000000606079981 */ /* 0x000ee8000c1e1900 */
[----:B------:R-:W3:Y:S01]  /*07c0*/  @!P1 LDG.E R4, desc[UR6][R4.64] ;  /* 0x0000000604049981 */ /* 0x000ee2000c1e1900 */
[----:B----4-:R-:W-:-:S04]  /*07d0*/  @P0 FFMA R2, R17, R2, R26 ;  /* 0x0000000211020223 */ /* 0x010fc8000000001a */
[----:B--2---:R-:W-:-:S04]  /*07e0*/  @P0 FFMA R26, R21, R12, R2 ;  /* 0x0000000c151a0223 */ /* 0x004fc80000000002 */
[----:B---3--:R-:W-:-:S07]  /*07f0*/  @!P1 FFMA R26, R7, R4, R26 ;  /* 0x00000004071a9223 */ /* 0x008fce000000001a */
.L_x_0:
[----:B------:R-:W0:Y:S01]  /*0800*/  LDC.64 R4, c[0x0][0x3a8] ;  /* 0x0000ea00ff047b82 */ /* 0x000e220000000a00 */
[----:B------:R-:W-:Y:S01]  /*0810*/  IMAD R3, R0, R3, R16 ;  /* 0x0000000300037224 */ /* 0x000fe200078e0210 */
[----:B------:R-:W1:Y:S01]  /*0820*/  LDCU UR4, c[0x0][0x3a0] ;  /* 0x00007400ff0477ac */ /* 0x000e620008000800 */
[----:B------:R-:W2:Y:S02]  /*0830*/  LDCU UR5, c[0x0][0x38c] ;  /* 0x00007180ff0577ac */ /* 0x000ea40008000800 */
[----:B0-----:R-:W-:-:S05]  /*0840*/  IMAD.WIDE R2, R3, 0x4, R4 ;  /* 0x0000000403027825 */ /* 0x001fca00078e0204 */
[----:B------:R-:W1:Y:S02]  /*0850*/  LDG.E R0, desc[UR6][R2.64] ;  /* 0x0000000602007981 */ /* 0x000e64000c1e1900 */
[----:B-1----:R-:W-:-:S04]  /*0860*/  FMUL R5, R0, UR4 ;  /* 0x0000000400057c20 */ /* 0x002fc80008400000 */
[----:B--2---:R-:W-:-:S05]  /*0870*/  FFMA R5, R26, UR5, R5 ;  /* 0x000000051a057c23 */ /* 0x004fca0008000005 */
[----:B------:R-:W-:Y:S01]  /*0880*/  STG.E desc[UR6][R2.64], R5 ;  /* 0x0000000502007986 */ /* 0x000fe2000c101906 */
[----:B------:R-:W-:Y:S05]  /*0890*/  EXIT ;  /* 0x000000000000794d */ /* 0x000fea0003800000 */
.L_x_4:
[----:B------:R-:W-:-:S00]  /*08a0*/  BRA `(.L_x_4) ;  /* 0xfffffffc00fc7947 */ /* 0x000fc0000383ffff */
[----:B------:R-:W-:-:S00]  /*08b0*/  NOP ;  /* 0x0000000000007918 */ /* 0x000fc00000000000 */
        /* <DEDUP_REMOVED lines=12> */
.L_x_5:


//--------------------- .nv.shared.reserved.0     --------------------------
	.section	.nv.shared.reserved.0,"aw",@nobits
	.weak		__nv_reservedSMEM_offset_0_alias
	.size		__nv_reservedSMEM_offset_0_alias, 0, 64
	.other		__nv_reservedSMEM_offset_0_alias,@"STO_CUDA_RESERVED_SHARED STV_DEFAULT"
__nv_reservedSMEM_offset_0_alias:
	.zero		0
	.zero		64


//--------------------- .nv.constant0._Z12naive_kerneliiifPKfS0_fPf --------------------------
	.section	.nv.constant0._Z12naive_kerneliiifPKfS0_fPf,"a",@progbits
	.sectionflags	@""
	.align	4
.nv.constant0._Z12naive_kerneliiifPKfS0_fPf:
	.zero		944


//--------------------- SYMBOLS --------------------------

	.type		.nv.reservedSmem.offset0,@object
	.size		.nv.reservedSmem.offset0,0x4
